//
// Generated by NVIDIA NVVM Compiler
//
// Compiler Build ID: CL-36424714
// Cuda compilation tools, release 13.0, V13.0.88
// Based on NVVM 20.0.0
//

.version 9.0
.target sm_100
.address_size 64

	// .globl	k_res_jac_grad_hes_hesl_4_1_21_f_f7def86f0a03

.visible .entry k_res_jac_grad_hes_hesl_4_1_21_f_f7def86f0a03(
	.param .u64 .ptr .align 1 k_res_jac_grad_hes_hesl_4_1_21_f_f7def86f0a03_param_0,
	.param .u64 .ptr .align 1 k_res_jac_grad_hes_hesl_4_1_21_f_f7def86f0a03_param_1,
	.param .u64 .ptr .align 1 k_res_jac_grad_hes_hesl_4_1_21_f_f7def86f0a03_param_2,
	.param .u64 .ptr .align 1 k_res_jac_grad_hes_hesl_4_1_21_f_f7def86f0a03_param_3,
	.param .u64 .ptr .align 1 k_res_jac_grad_hes_hesl_4_1_21_f_f7def86f0a03_param_4,
	.param .u64 .ptr .align 1 k_res_jac_grad_hes_hesl_4_1_21_f_f7def86f0a03_param_5,
	.param .u64 .ptr .align 1 k_res_jac_grad_hes_hesl_4_1_21_f_f7def86f0a03_param_6,
	.param .u64 .ptr .align 1 k_res_jac_grad_hes_hesl_4_1_21_f_f7def86f0a03_param_7,
	.param .u64 .ptr .align 1 k_res_jac_grad_hes_hesl_4_1_21_f_f7def86f0a03_param_8,
	.param .u32 k_res_jac_grad_hes_hesl_4_1_21_f_f7def86f0a03_param_9,
	.param .u32 k_res_jac_grad_hes_hesl_4_1_21_f_f7def86f0a03_param_10
)
{
	.reg .pred 	%p<11>;
	.reg .b32 	%r<26>;
	.reg .b32 	%f<198>;
	.reg .b64 	%rd<62>;

	ld.param.u64 	%rd2, [k_res_jac_grad_hes_hesl_4_1_21_f_f7def86f0a03_param_0];
	ld.param.u64 	%rd3, [k_res_jac_grad_hes_hesl_4_1_21_f_f7def86f0a03_param_1];
	ld.param.u64 	%rd5, [k_res_jac_grad_hes_hesl_4_1_21_f_f7def86f0a03_param_3];
	ld.param.u64 	%rd6, [k_res_jac_grad_hes_hesl_4_1_21_f_f7def86f0a03_param_4];
	ld.param.u64 	%rd7, [k_res_jac_grad_hes_hesl_4_1_21_f_f7def86f0a03_param_5];
	ld.param.u64 	%rd8, [k_res_jac_grad_hes_hesl_4_1_21_f_f7def86f0a03_param_6];
	ld.param.u64 	%rd9, [k_res_jac_grad_hes_hesl_4_1_21_f_f7def86f0a03_param_7];
	ld.param.u32 	%r2, [k_res_jac_grad_hes_hesl_4_1_21_f_f7def86f0a03_param_9];
	ld.param.u32 	%r3, [k_res_jac_grad_hes_hesl_4_1_21_f_f7def86f0a03_param_10];
	mov.u32 	%r4, %ntid.x;
	mov.u32 	%r5, %ctaid.x;
	mov.u32 	%r6, %tid.x;
	mad.lo.s32 	%r1, %r4, %r5, %r6;
	setp.ge.s32 	%p1, %r1, %r3;
	@%p1 bra 	$L__BB0_7;
	cvta.to.global.u64 	%rd11, %rd3;
	cvta.to.global.u64 	%rd12, %rd2;
	mul.hi.s32 	%r7, %r1, 818089009;
	shr.u32 	%r8, %r7, 31;
	shr.s32 	%r9, %r7, 2;
	add.s32 	%r10, %r9, %r8;
	mul.wide.s32 	%rd13, %r10, 4;
	add.s64 	%rd14, %rd12, %rd13;
	ld.global.f32 	%f1, [%rd14];
	mul.wide.s32 	%rd15, %r2, 4;
	add.s64 	%rd16, %rd14, %rd15;
	ld.global.f32 	%f13, [%rd16];
	add.s64 	%rd17, %rd16, %rd15;
	ld.global.f32 	%f14, [%rd17];
	add.s64 	%rd18, %rd17, %rd15;
	ld.global.f32 	%f15, [%rd18];
	neg.f32 	%f16, %f14;
	mul.wide.s32 	%rd19, %r1, 4;
	add.s64 	%rd1, %rd11, %rd19;
	ld.global.f32 	%f2, [%rd1];
	mul.f32 	%f17, %f2, %f16;
	fma.rn.f32 	%f18, %f17, 0f3BBB989D, 0f3F000000;
	cvt.sat.f32.f32 	%f19, %f18;
	mov.f32 	%f20, 0f4B400001;
	mov.f32 	%f21, 0f437C0000;
	fma.rm.f32 	%f22, %f19, %f21, %f20;
	add.f32 	%f23, %f22, 0fCB40007F;
	neg.f32 	%f24, %f23;
	fma.rn.f32 	%f25, %f17, 0f3FB8AA3B, %f24;
	fma.rn.f32 	%f26, %f17, 0f32A57060, %f25;
	mov.b32 	%r11, %f22;
	shl.b32 	%r12, %r11, 23;
	mov.b32 	%f27, %r12;
	ex2.approx.ftz.f32 	%f28, %f26;
	mul.f32 	%f3, %f28, %f27;
	mul.f32 	%f4, %f13, %f3;
	neg.f32 	%f29, %f15;
	mul.f32 	%f30, %f2, %f29;
	fma.rn.f32 	%f31, %f30, 0f3BBB989D, 0f3F000000;
	cvt.sat.f32.f32 	%f32, %f31;
	fma.rm.f32 	%f33, %f32, %f21, %f20;
	add.f32 	%f34, %f33, 0fCB40007F;
	neg.f32 	%f35, %f34;
	fma.rn.f32 	%f36, %f30, 0f3FB8AA3B, %f35;
	fma.rn.f32 	%f37, %f30, 0f32A57060, %f36;
	mov.b32 	%r13, %f33;
	shl.b32 	%r14, %r13, 23;
	mov.b32 	%f38, %r14;
	ex2.approx.ftz.f32 	%f39, %f37;
	mul.f32 	%f5, %f39, %f38;
	mov.f32 	%f197, 0f3F800000;
	sub.f32 	%f40, %f197, %f13;
	mul.f32 	%f6, %f40, %f5;
	abs.f32 	%f7, %f2;
	setp.eq.f32 	%p2, %f2, 0f3F800000;
	@%p2 bra 	$L__BB0_6;
	setp.num.f32 	%p3, %f7, %f7;
	@%p3 bra 	$L__BB0_4;
	mov.f32 	%f96, 0f40000000;
	add.rn.f32 	%f197, %f2, %f96;
	bra.uni 	$L__BB0_6;
$L__BB0_4:
	setp.lt.f32 	%p4, %f7, 0f00800000;
	mul.f32 	%f41, %f7, 0f4B800000;
	selp.f32 	%f42, %f41, %f7, %p4;
	mov.b32 	%r15, %f42;
	add.s32 	%r16, %r15, -1060439283;
	and.b32  	%r17, %r16, -8388608;
	sub.s32 	%r18, %r15, %r17;
	mov.b32 	%f43, %r18;
	cvt.rn.f32.s32 	%f44, %r17;
	selp.f32 	%f45, 0fC1C00000, 0f00000000, %p4;
	fma.rn.f32 	%f46, %f44, 0f34000000, %f45;
	add.f32 	%f47, %f43, 0fBF800000;
	add.f32 	%f48, %f43, 0f3F800000;
	rcp.approx.ftz.f32 	%f49, %f48;
	add.f32 	%f50, %f47, %f47;
	mul.f32 	%f51, %f50, %f49;
	mul.f32 	%f52, %f51, %f51;
	neg.f32 	%f53, %f51;
	sub.f32 	%f54, %f47, %f51;
	add.f32 	%f55, %f54, %f54;
	fma.rn.f32 	%f56, %f53, %f47, %f55;
	mul.rn.f32 	%f57, %f49, %f56;
	fma.rn.f32 	%f58, %f52, 0f3A2C32E4, 0f3B52E7DB;
	fma.rn.f32 	%f59, %f58, %f52, 0f3C93BB73;
	fma.rn.f32 	%f60, %f59, %f52, 0f3DF6384F;
	mul.rn.f32 	%f61, %f60, %f52;
	fma.rn.f32 	%f62, %f51, 0f3FB8AA3B, %f46;
	mul.f32 	%f63, %f61, 0f40400000;
	sub.f32 	%f64, %f46, %f62;
	fma.rn.f32 	%f65, %f51, 0f3FB8AA3B, %f64;
	fma.rn.f32 	%f66, %f57, 0f3FB8AA3B, %f65;
	fma.rn.f32 	%f67, %f51, 0f32A55E34, %f66;
	fma.rn.f32 	%f68, %f63, %f57, %f67;
	fma.rn.f32 	%f69, %f61, %f51, %f68;
	add.rn.f32 	%f70, %f62, %f69;
	mov.f32 	%f71, 0f40000000;
	mul.rn.f32 	%f72, %f70, %f71;
	cvt.rni.f32.f32 	%f73, %f72;
	sub.f32 	%f74, %f72, %f73;
	neg.f32 	%f75, %f72;
	fma.rn.f32 	%f76, %f70, 0f40000000, %f75;
	neg.f32 	%f77, %f62;
	add.rn.f32 	%f78, %f70, %f77;
	neg.f32 	%f79, %f78;
	add.rn.f32 	%f80, %f69, %f79;
	fma.rn.f32 	%f81, %f80, 0f40000000, %f76;
	add.f32 	%f82, %f74, %f81;
	setp.gt.f32 	%p5, %f73, 0f00000000;
	selp.b32 	%r19, 0, -2097152000, %p5;
	setp.neu.f32 	%p6, %f2, 0f00000000;
	setp.neu.f32 	%p7, %f7, 0f7F800000;
	setp.lt.f32 	%p8, %f72, 0f00000000;
	selp.f32 	%f83, 0f00000000, 0f7F800000, %p8;
	abs.f32 	%f84, %f72;
	setp.gt.f32 	%p9, %f84, 0f43180000;
	cvt.rzi.s32.f32 	%r20, %f73;
	shl.b32 	%r21, %r20, 23;
	sub.s32 	%r22, %r21, %r19;
	mov.b32 	%f85, %r22;
	add.s32 	%r23, %r19, 2130706432;
	mov.b32 	%f86, %r23;
	fma.rn.f32 	%f87, %f82, 0f391FCB8E, 0f3AAF85ED;
	fma.rn.f32 	%f88, %f87, %f82, 0f3C1D9856;
	fma.rn.f32 	%f89, %f88, %f82, 0f3D6357BB;
	fma.rn.f32 	%f90, %f89, %f82, 0f3E75FDEC;
	fma.rn.f32 	%f91, %f90, %f82, 0f3F317218;
	fma.rn.f32 	%f92, %f91, %f82, 0f3F800000;
	mul.f32 	%f93, %f92, %f86;
	mul.f32 	%f94, %f93, %f85;
	selp.f32 	%f197, %f83, %f94, %p9;
	and.pred  	%p10, %p6, %p7;
	@%p10 bra 	$L__BB0_6;
	add.f32 	%f95, %f2, %f2;
	mov.b32 	%r24, %f95;
	and.b32  	%r25, %r24, 2147483647;
	mov.b32 	%f197, %r25;
$L__BB0_6:
	ld.param.u64 	%rd61, [k_res_jac_grad_hes_hesl_4_1_21_f_f7def86f0a03_param_8];
	ld.param.u64 	%rd60, [k_res_jac_grad_hes_hesl_4_1_21_f_f7def86f0a03_param_2];
	sub.f32 	%f97, %f3, %f5;
	mul.f32 	%f98, %f1, %f2;
	mul.f32 	%f99, %f1, %f197;
	add.f32 	%f100, %f4, %f6;
	mul.f32 	%f101, %f1, %f100;
	cvta.to.global.u64 	%rd20, %rd60;
	mul.wide.s32 	%rd21, %r1, 4;
	add.s64 	%rd22, %rd20, %rd21;
	ld.global.f32 	%f102, [%rd22];
	sub.f32 	%f103, %f101, %f102;
	cvta.to.global.u64 	%rd23, %rd6;
	add.s64 	%rd24, %rd23, %rd21;
	st.global.f32 	[%rd24], %f103;
	cvta.to.global.u64 	%rd25, %rd7;
	add.s64 	%rd26, %rd25, %rd21;
	st.global.f32 	[%rd26], %f100;
	mul.f32 	%f104, %f97, %f1;
	mul.wide.s32 	%rd27, %r3, 4;
	add.s64 	%rd28, %rd26, %rd27;
	st.global.f32 	[%rd28], %f104;
	neg.f32 	%f105, %f4;
	mul.f32 	%f106, %f98, %f105;
	add.s64 	%rd29, %rd28, %rd27;
	st.global.f32 	[%rd29], %f106;
	neg.f32 	%f107, %f2;
	mul.f32 	%f108, %f6, %f107;
	mul.f32 	%f109, %f108, %f1;
	add.s64 	%rd30, %rd29, %rd27;
	st.global.f32 	[%rd30], %f109;
	ld.global.f32 	%f110, [%rd24];
	mul.f32 	%f111, %f110, 0f00000000;
	cvta.to.global.u64 	%rd31, %rd9;
	add.s64 	%rd32, %rd31, %rd21;
	st.global.f32 	[%rd32], %f111;
	ld.global.f32 	%f112, [%rd24];
	mul.f32 	%f113, %f97, %f112;
	add.s64 	%rd33, %rd32, %rd27;
	st.global.f32 	[%rd33], %f113;
	ld.global.f32 	%f114, [%rd24];
	mul.f32 	%f115, %f114, 0f00000000;
	add.s64 	%rd34, %rd33, %rd27;
	st.global.f32 	[%rd34], %f115;
	ld.global.f32 	%f116, [%rd1];
	mul.f32 	%f117, %f116, %f105;
	ld.global.f32 	%f118, [%rd24];
	mul.f32 	%f119, %f117, %f118;
	add.s64 	%rd35, %rd34, %rd27;
	st.global.f32 	[%rd35], %f119;
	neg.f32 	%f120, %f3;
	mul.f32 	%f121, %f98, %f120;
	ld.global.f32 	%f122, [%rd24];
	mul.f32 	%f123, %f121, %f122;
	add.s64 	%rd36, %rd35, %rd27;
	st.global.f32 	[%rd36], %f123;
	mul.f32 	%f124, %f4, %f99;
	ld.global.f32 	%f125, [%rd24];
	mul.f32 	%f126, %f124, %f125;
	add.s64 	%rd37, %rd36, %rd27;
	st.global.f32 	[%rd37], %f126;
	ld.global.f32 	%f127, [%rd24];
	mul.f32 	%f128, %f108, %f127;
	add.s64 	%rd38, %rd37, %rd27;
	st.global.f32 	[%rd38], %f128;
	mul.f32 	%f129, %f98, %f5;
	ld.global.f32 	%f130, [%rd24];
	mul.f32 	%f131, %f129, %f130;
	add.s64 	%rd39, %rd38, %rd27;
	st.global.f32 	[%rd39], %f131;
	ld.global.f32 	%f132, [%rd24];
	mul.f32 	%f133, %f132, 0f00000000;
	add.s64 	%rd40, %rd39, %rd27;
	st.global.f32 	[%rd40], %f133;
	mul.f32 	%f134, %f6, %f99;
	ld.global.f32 	%f135, [%rd24];
	mul.f32 	%f136, %f134, %f135;
	add.s64 	%rd41, %rd40, %rd27;
	st.global.f32 	[%rd41], %f136;
	cvta.to.global.u64 	%rd42, %rd5;
	add.s64 	%rd43, %rd42, %rd21;
	ld.global.f32 	%f137, [%rd26];
	mul.f32 	%f138, %f137, %f137;
	ld.global.f32 	%f139, [%rd32];
	add.f32 	%f140, %f139, %f138;
	st.global.f32 	[%rd32], %f140;
	ld.global.f32 	%f141, [%rd43];
	fma.rn.f32 	%f142, %f138, %f141, %f140;
	cvta.to.global.u64 	%rd44, %rd61;
	add.s64 	%rd45, %rd44, %rd21;
	st.global.f32 	[%rd45], %f142;
	ld.global.f32 	%f143, [%rd28];
	ld.global.f32 	%f144, [%rd26];
	ld.global.f32 	%f145, [%rd33];
	fma.rn.f32 	%f146, %f143, %f144, %f145;
	st.global.f32 	[%rd33], %f146;
	add.s64 	%rd46, %rd45, %rd27;
	st.global.f32 	[%rd46], %f146;
	ld.global.f32 	%f147, [%rd28];
	mul.f32 	%f148, %f147, %f147;
	ld.global.f32 	%f149, [%rd34];
	add.f32 	%f150, %f149, %f148;
	st.global.f32 	[%rd34], %f150;
	ld.global.f32 	%f151, [%rd43];
	fma.rn.f32 	%f152, %f148, %f151, %f150;
	add.s64 	%rd47, %rd46, %rd27;
	st.global.f32 	[%rd47], %f152;
	ld.global.f32 	%f153, [%rd29];
	ld.global.f32 	%f154, [%rd26];
	ld.global.f32 	%f155, [%rd35];
	fma.rn.f32 	%f156, %f153, %f154, %f155;
	st.global.f32 	[%rd35], %f156;
	add.s64 	%rd48, %rd47, %rd27;
	st.global.f32 	[%rd48], %f156;
	ld.global.f32 	%f157, [%rd29];
	ld.global.f32 	%f158, [%rd28];
	ld.global.f32 	%f159, [%rd36];
	fma.rn.f32 	%f160, %f157, %f158, %f159;
	st.global.f32 	[%rd36], %f160;
	add.s64 	%rd49, %rd48, %rd27;
	st.global.f32 	[%rd49], %f160;
	ld.global.f32 	%f161, [%rd29];
	mul.f32 	%f162, %f161, %f161;
	ld.global.f32 	%f163, [%rd37];
	add.f32 	%f164, %f163, %f162;
	st.global.f32 	[%rd37], %f164;
	ld.global.f32 	%f165, [%rd43];
	fma.rn.f32 	%f166, %f162, %f165, %f164;
	add.s64 	%rd50, %rd49, %rd27;
	st.global.f32 	[%rd50], %f166;
	ld.global.f32 	%f167, [%rd30];
	ld.global.f32 	%f168, [%rd26];
	ld.global.f32 	%f169, [%rd38];
	fma.rn.f32 	%f170, %f167, %f168, %f169;
	st.global.f32 	[%rd38], %f170;
	add.s64 	%rd51, %rd50, %rd27;
	st.global.f32 	[%rd51], %f170;
	ld.global.f32 	%f171, [%rd30];
	ld.global.f32 	%f172, [%rd28];
	ld.global.f32 	%f173, [%rd39];
	fma.rn.f32 	%f174, %f171, %f172, %f173;
	st.global.f32 	[%rd39], %f174;
	add.s64 	%rd52, %rd51, %rd27;
	st.global.f32 	[%rd52], %f174;
	ld.global.f32 	%f175, [%rd30];
	ld.global.f32 	%f176, [%rd29];
	ld.global.f32 	%f177, [%rd40];
	fma.rn.f32 	%f178, %f175, %f176, %f177;
	st.global.f32 	[%rd40], %f178;
	add.s64 	%rd53, %rd52, %rd27;
	st.global.f32 	[%rd53], %f178;
	ld.global.f32 	%f179, [%rd30];
	mul.f32 	%f180, %f179, %f179;
	ld.global.f32 	%f181, [%rd41];
	add.f32 	%f182, %f181, %f180;
	st.global.f32 	[%rd41], %f182;
	ld.global.f32 	%f183, [%rd43];
	fma.rn.f32 	%f184, %f180, %f183, %f182;
	add.s64 	%rd54, %rd53, %rd27;
	st.global.f32 	[%rd54], %f184;
	ld.global.f32 	%f185, [%rd26];
	ld.global.f32 	%f186, [%rd24];
	mul.f32 	%f187, %f185, %f186;
	cvta.to.global.u64 	%rd55, %rd8;
	add.s64 	%rd56, %rd55, %rd21;
	st.global.f32 	[%rd56], %f187;
	ld.global.f32 	%f188, [%rd28];
	ld.global.f32 	%f189, [%rd24];
	mul.f32 	%f190, %f188, %f189;
	add.s64 	%rd57, %rd56, %rd27;
	st.global.f32 	[%rd57], %f190;
	ld.global.f32 	%f191, [%rd29];
	ld.global.f32 	%f192, [%rd24];
	mul.f32 	%f193, %f191, %f192;
	add.s64 	%rd58, %rd57, %rd27;
	st.global.f32 	[%rd58], %f193;
	ld.global.f32 	%f194, [%rd30];
	ld.global.f32 	%f195, [%rd24];
	mul.f32 	%f196, %f194, %f195;
	add.s64 	%rd59, %rd58, %rd27;
	st.global.f32 	[%rd59], %f196;
$L__BB0_7:
	ret;

}


// ===== COMPILED SASS (sm_100) =====

	.target	sm_100

	.elftype	@"ET_EXEC"


//--------------------- .note.nv.tkinfo           --------------------------
	.section	.note.nv.tkinfo,"",@"SHT_NOTE"
	.sectionflags	@"SHF_NOTE_NV_TKINFO"
	.tkinfo
        /*0018*/ 	.word	0x00000002
        /*0030*/ 	.string	""
        /*0030*/ 	.string	"ptxas"
        /*0030*/ 	.string	"Cuda compilation tools, release 13.0, V13.0.88"
        /*0030*/ 	.string	"Build cuda_13.0.r13.0/compiler.36424714_0"
        /*0030*/ 	.string	"-arch sm_100 -m 64 "



//--------------------- .note.nv.cuinfo           --------------------------
	.section	.note.nv.cuinfo,"",@"SHT_NOTE"
	.sectionflags	@"SHF_NOTE_NV_CUINFO"
        /*0018*/ 	.short	0x0002
        /*001a*/ 	.short	0x0064
        /*001c*/ 	.short	0x0082
	.zero		2


//--------------------- .nv.info                  --------------------------
	.section	.nv.info,"",@"SHT_CUDA_INFO"
	.align	4


	//----- nvinfo : EIATTR_REGCOUNT
	.align		4
        /*0000*/ 	.byte	0x04, 0x2f
        /*0002*/ 	.short	(.L_1 - .L_0)
	.align		4
.L_0:
        /*0004*/ 	.word	index@(k_res_jac_grad_hes_hesl_4_1_21_f_f7def86f0a03)
        /*0008*/ 	.word	0x00000028


	//----- nvinfo : EIATTR_FRAME_SIZE
	.align		4
.L_1:
        /*000c*/ 	.byte	0x04, 0x11
        /*000e*/ 	.short	(.L_3 - .L_2)
	.align		4
.L_2:
        /*0010*/ 	.word	index@(k_res_jac_grad_hes_hesl_4_1_21_f_f7def86f0a03)
        /*0014*/ 	.word	0x00000000


	//----- nvinfo : EIATTR_MIN_STACK_SIZE
	.align		4
.L_3:
        /*0018*/ 	.byte	0x04, 0x12
        /*001a*/ 	.short	(.L_5 - .L_4)
	.align		4
.L_4:
        /*001c*/ 	.word	index@(k_res_jac_grad_hes_hesl_4_1_21_f_f7def86f0a03)
        /*0020*/ 	.word	0x00000000
.L_5:


//--------------------- .nv.compat                --------------------------
	.section	.nv.compat,"",@"SHT_CUDA_COMPAT_INFO"
	.align	4
        /*0000*/ 	.byte	0x02, 0x09, 0x00, 0x00, 0x02, 0x02, 0x01, 0x00, 0x02, 0x05, 0x05, 0x00, 0x03, 0x07, 0x01, 0x01
        /*0010*/ 	.byte	0x02, 0x03, 0x00, 0x00, 0x02, 0x06, 0x01, 0x00, 0x04, 0x0b, 0x08, 0x00, 0x01, 0x00, 0x00, 0x00
        /*0020*/ 	.byte	0x00, 0x00, 0x00, 0x00


//--------------------- .nv.info.k_res_jac_grad_hes_hesl_4_1_21_f_f7def86f0a03 --------------------------
	.section	.nv.info.k_res_jac_grad_hes_hesl_4_1_21_f_f7def86f0a03,"",@"SHT_CUDA_INFO"
	.sectionflags	@""
	.align	4


	//----- nvinfo : EIATTR_CUDA_API_VERSION
	.align		4
        /*0000*/ 	.byte	0x04, 0x37
        /*0002*/ 	.short	(.L_7 - .L_6)
.L_6:
        /*0004*/ 	.word	0x00000082


	//----- nvinfo : EIATTR_KPARAM_INFO
	.align		4
.L_7:
        /*0008*/ 	.byte	0x04, 0x17
        /*000a*/ 	.short	(.L_9 - .L_8)
.L_8:
        /*000c*/ 	.word	0x00000000
        /*0010*/ 	.short	0x000a
        /*0012*/ 	.short	0x004c
        /*0014*/ 	.byte	0x00, 0xf0, 0x11, 0x00


	//----- nvinfo : EIATTR_KPARAM_INFO
	.align		4
.L_9:
        /*0018*/ 	.byte	0x04, 0x17
        /*001a*/ 	.short	(.L_11 - .L_10)
.L_10:
        /*001c*/ 	.word	0x00000000
        /*0020*/ 	.short	0x0009
        /*0022*/ 	.short	0x0048
        /*0024*/ 	.byte	0x00, 0xf0, 0x11, 0x00


	//----- nvinfo : EIATTR_KPARAM_INFO
	.align		4
.L_11:
        /*0028*/ 	.byte	0x04, 0x17
        /*002a*/ 	.short	(.L_13 - .L_12)
.L_12:
        /*002c*/ 	.word	0x00000000
        /*0030*/ 	.short	0x0008
        /*0032*/ 	.short	0x0040
        /*0034*/ 	.byte	0x00, 0xf5, 0x21, 0x00


	//----- nvinfo : EIATTR_KPARAM_INFO
	.align		4
.L_13:
        /*0038*/ 	.byte	0x04, 0x17
        /*003a*/ 	.short	(.L_15 - .L_14)
.L_14:
        /*003c*/ 	.word	0x00000000
        /*0040*/ 	.short	0x0007
        /*0042*/ 	.short	0x0038
        /*0044*/ 	.byte	0x00, 0xf5, 0x21, 0x00


	//----- nvinfo : EIATTR_KPARAM_INFO
	.align		4
.L_15:
        /*0048*/ 	.byte	0x04, 0x17
        /*004a*/ 	.short	(.L_17 - .L_16)
.L_16:
        /*004c*/ 	.word	0x00000000
        /*0050*/ 	.short	0x0006
        /*0052*/ 	.short	0x0030
        /*0054*/ 	.byte	0x00, 0xf5, 0x21, 0x00


	//----- nvinfo : EIATTR_KPARAM_INFO
	.align		4
.L_17:
        /*0058*/ 	.byte	0x04, 0x17
        /*005a*/ 	.short	(.L_19 - .L_18)
.L_18:
        /*005c*/ 	.word	0x00000000
        /*0060*/ 	.short	0x0005
        /*0062*/ 	.short	0x0028
        /*0064*/ 	.byte	0x00, 0xf5, 0x21, 0x00


	//----- nvinfo : EIATTR_KPARAM_INFO
	.align		4
.L_19:
        /*0068*/ 	.byte	0x04, 0x17
        /*006a*/ 	.short	(.L_21 - .L_20)
.L_20:
        /*006c*/ 	.word	0x00000000
        /*0070*/ 	.short	0x0004
        /*0072*/ 	.short	0x0020
        /*0074*/ 	.byte	0x00, 0xf5, 0x21, 0x00


	//----- nvinfo : EIATTR_KPARAM_INFO
	.align		4
.L_21:
        /*0078*/ 	.byte	0x04, 0x17
        /*007a*/ 	.short	(.L_23 - .L_22)
.L_22:
        /*007c*/ 	.word	0x00000000
        /*0080*/ 	.short	0x0003
        /*0082*/ 	.short	0x0018
        /*0084*/ 	.byte	0x00, 0xf5, 0x21, 0x00


	//----- nvinfo : EIATTR_KPARAM_INFO
	.align		4
.L_23:
        /*0088*/ 	.byte	0x04, 0x17
        /*008a*/ 	.short	(.L_25 - .L_24)
.L_24:
        /*008c*/ 	.word	0x00000000
        /*0090*/ 	.short	0x0002
        /*0092*/ 	.short	0x0010
        /*0094*/ 	.byte	0x00, 0xf5, 0x21, 0x00


	//----- nvinfo : EIATTR_KPARAM_INFO
	.align		4
.L_25:
        /*0098*/ 	.byte	0x04, 0x17
        /*009a*/ 	.short	(.L_27 - .L_26)
.L_26:
        /*009c*/ 	.word	0x00000000
        /*00a0*/ 	.short	0x0001
        /*00a2*/ 	.short	0x0008
        /*00a4*/ 	.byte	0x00, 0xf5, 0x21, 0x00


	//----- nvinfo : EIATTR_KPARAM_INFO
	.align		4
.L_27:
        /*00a8*/ 	.byte	0x04, 0x17
        /*00aa*/ 	.short	(.L_29 - .L_28)
.L_28:
        /*00ac*/ 	.word	0x00000000
        /*00b0*/ 	.short	0x0000
        /*00b2*/ 	.short	0x0000
        /*00b4*/ 	.byte	0x00, 0xf5, 0x21, 0x00


	//----- nvinfo : EIATTR_SPARSE_MMA_MASK
	.align		4
.L_29:
        /*00b8*/ 	.byte	0x03, 0x50
        /*00ba*/ 	.short	0x0000


	//----- nvinfo : EIATTR_MAXREG_COUNT
	.align		4
        /*00bc*/ 	.byte	0x03, 0x1b
        /*00be*/ 	.short	0x00ff


	//----- nvinfo : EIATTR_MERCURY_ISA_VERSION
	.align		4
        /*00c0*/ 	.byte	0x03, 0x5f
        /*00c2*/ 	.short	0x0101


	//----- nvinfo : EIATTR_VRC_CTA_INIT_COUNT
	.align		4
        /*00c4*/ 	.byte	0x02, 0x4a
	.zero		1
	.zero		1


	//----- nvinfo : EIATTR_EXIT_INSTR_OFFSETS
	.align		4
        /*00c8*/ 	.byte	0x04, 0x1c
        /*00ca*/ 	.short	(.L_31 - .L_30)


	//   ....[0]....
.L_30:
        /*00cc*/ 	.word	0x00000070


	//   ....[1]....
        /*00d0*/ 	.word	0x00001230


	//----- nvinfo : EIATTR_CRS_STACK_SIZE
	.align		4
.L_31:
        /*00d4*/ 	.byte	0x04, 0x1e
        /*00d6*/ 	.short	(.L_33 - .L_32)
.L_32:
        /*00d8*/ 	.word	0x00000000


	//----- nvinfo : EIATTR_CBANK_PARAM_SIZE
	.align		4
.L_33:
        /*00dc*/ 	.byte	0x03, 0x19
        /*00de*/ 	.short	0x0050


	//----- nvinfo : EIATTR_PARAM_CBANK
	.align		4
        /*00e0*/ 	.byte	0x04, 0x0a
        /*00e2*/ 	.short	(.L_35 - .L_34)
	.align		4
.L_34:
        /*00e4*/ 	.word	index@(.nv.constant0.k_res_jac_grad_hes_hesl_4_1_21_f_f7def86f0a03)
        /*00e8*/ 	.short	0x0380
        /*00ea*/ 	.short	0x0050


	//----- nvinfo : EIATTR_SW_WAR
	.align		4
.L_35:
        /*00ec*/ 	.byte	0x04, 0x36
        /*00ee*/ 	.short	(.L_37 - .L_36)
.L_36:
        /*00f0*/ 	.word	0x00000008
.L_37:


//--------------------- .nv.callgraph             --------------------------
	.section	.nv.callgraph,"",@"SHT_CUDA_CALLGRAPH"
	.align	4
	.sectionentsize	8
	.align		4
        /*0000*/ 	.word	0x00000000
	.align		4
        /*0004*/ 	.word	0xffffffff
	.align		4
        /*0008*/ 	.word	0x00000000
	.align		4
        /*000c*/ 	.word	0xfffffffe
	.align		4
        /*0010*/ 	.word	0x00000000
	.align		4
        /*0014*/ 	.word	0xfffffffd
	.align		4
        /*0018*/ 	.word	0x00000000
	.align		4
        /*001c*/ 	.word	0xfffffffc


//--------------------- .text.k_res_jac_grad_hes_hesl_4_1_21_f_f7def86f0a03 --------------------------
	.section	.text.k_res_jac_grad_hes_hesl_4_1_21_f_f7def86f0a03,"ax",@progbits
	.align	128
        .global         k_res_jac_grad_hes_hesl_4_1_21_f_f7def86f0a03
        .type           k_res_jac_grad_hes_hesl_4_1_21_f_f7def86f0a03,@function
        .size           k_res_jac_grad_hes_hesl_4_1_21_f_f7def86f0a03,(.L_x_3 - k_res_jac_grad_hes_hesl_4_1_21_f_f7def86f0a03)
        .other          k_res_jac_grad_hes_hesl_4_1_21_f_f7def86f0a03,@"STO_CUDA_ENTRY STV_DEFAULT"
k_res_jac_grad_hes_hesl_4_1_21_f_f7def86f0a03:
.text.k_res_jac_grad_hes_hesl_4_1_21_f_f7def86f0a03:
[----:B------:R-:W-:Y:S01]  /*0000*/  LDC R1, c[0x0][0x37c] ;  /* 0x0000df00ff017b82 */ /* 0x000fe20000000800 */
[----:B------:R-:W0:Y:S07]  /*0010*/  S2R R0, SR_CTAID.X ;  /* 0x0000000000007919 */ /* 0x000e2e0000002500 */
[----:B------:R-:W1:Y:S01]  /*0020*/  LDC R3, c[0x0][0x3cc] ;  /* 0x0000f300ff037b82 */ /* 0x000e620000000800 */
[----:B------:R-:W0:Y:S01]  /*0030*/  LDCU UR4, c[0x0][0x360] ;  /* 0x00006c00ff0477ac */ /* 0x000e220008000800 */
[----:B------:R-:W0:Y:S02]  /*0040*/  S2R R5, SR_TID.X ;  /* 0x0000000000057919 */ /* 0x000e240000002100 */
[----:B0-----:R-:W-:-:S05]  /*0050*/  IMAD R0, R0, UR4, R5 ;  /* 0x0000000400007c24 */ /* 0x001fca000f8e0205 */
[----:B-1----:R-:W-:-:S13]  /*0060*/  ISETP.GE.AND P0, PT, R0, R3, PT ;  /* 0x000000030000720c */ /* 0x002fda0003f06270 */
[----:B------:R-:W-:Y:S05]  /*0070*/  @P0 EXIT ;  /* 0x000000000000094d */ /* 0x000fea0003800000 */
[----:B------:R-:W0:Y:S01]  /*0080*/  LDC.64 R4, c[0x0][0x380] ;  /* 0x0000e000ff047b82 */ /* 0x000e220000000a00 */
[----:B------:R-:W-:Y:S01]  /*0090*/  IMAD.HI R2, R0, 0x30c30c31, RZ ;  /* 0x30c30c3100027827 */ /* 0x000fe200078e02ff */
[----:B------:R-:W1:Y:S04]  /*00a0*/  LDCU.64 UR4, c[0x0][0x358] ;  /* 0x00006b00ff0477ac */ /* 0x000e680008000a00 */
[----:B------:R-:W-:Y:S02]  /*00b0*/  SHF.R.U32.HI R7, RZ, 0x1f, R2 ;  /* 0x0000001fff077819 */ /* 0x000fe40000011602 */
[----:B------:R-:W2:Y:S02]  /*00c0*/  LDC R13, c[0x0][0x3c8] ;  /* 0x0000f200ff0d7b82 */ /* 0x000ea40000000800 */
[----:B------:R-:W-:-:S06]  /*00d0*/  LEA.HI.SX32 R7, R2, R7, 0x1e ;  /* 0x0000000702077211 */ /* 0x000fcc00078ff2ff */
[----:B------:R-:W3:Y:S01]  /*00e0*/  LDC.64 R14, c[0x0][0x388] ;  /* 0x0000e200ff0e7b82 */ /* 0x000ee20000000a00 */
[----:B0-----:R-:W-:-:S07]  /*00f0*/  IMAD.WIDE R4, R7, 0x4, R4 ;  /* 0x0000000407047825 */ /* 0x001fce00078e0204 */
[----:B------:R-:W0:Y:S01]  /*0100*/  LDC.64 R6, c[0x0][0x390] ;  /* 0x0000e400ff067b82 */ /* 0x000e220000000a00 */
[----:B-1----:R-:W4:Y:S01]  /*0110*/  LDG.E R18, desc[UR4][R4.64] ;  /* 0x0000000404127981 */ /* 0x002f22000c1e1900 */
[----:B--2---:R-:W-:-:S05]  /*0120*/  IMAD.WIDE R8, R13, 0x4, R4 ;  /* 0x000000040d087825 */ /* 0x004fca00078e0204 */
[----:B------:R1:W2:Y:S01]  /*0130*/  LDG.E R19, desc[UR4][R8.64] ;  /* 0x0000000408137981 */ /* 0x0002a2000c1e1900 */
[----:B------:R-:W-:-:S04]  /*0140*/  IMAD.WIDE R10, R13, 0x4, R8 ;  /* 0x000000040d0a7825 */ /* 0x000fc800078e0208 */
[C---:B---3--:R-:W-:Y:S01]  /*0150*/  IMAD.WIDE R14, R0.reuse, 0x4, R14 ;  /* 0x00000004000e7825 */ /* 0x048fe200078e020e */
[----:B------:R-:W3:Y:S03]  /*0160*/  LDG.E R2, desc[UR4][R10.64] ;  /* 0x000000040a027981 */ /* 0x000ee6000c1e1900 */
[----:B------:R-:W-:Y:S01]  /*0170*/  IMAD.WIDE R12, R13, 0x4, R10 ;  /* 0x000000040d0c7825 */ /* 0x000fe200078e020a */
[----:B------:R-:W3:Y:S05]  /*0180*/  LDG.E R21, desc[UR4][R14.64] ;  /* 0x000000040e157981 */ /* 0x000eea000c1e1900 */
[----:B------:R-:W4:Y:S01]  /*0190*/  LDG.E R12, desc[UR4][R12.64] ;  /* 0x000000040c0c7981 */ /* 0x000f22000c1e1900 */
[----:B------:R-:W-:Y:S01]  /*01a0*/  HFMA2 R16, -RZ, RZ, 0.96630859375, -0.0022525787353515625 ;  /* 0x3bbb989dff107431 */ /* 0x000fe200000001ff */
[----:B------:R-:W-:Y:S01]  /*01b0*/  MOV R17, 0x437c0000 ;  /* 0x437c000000117802 */ /* 0x000fe20000000f00 */
[----:B0-----:R-:W-:-:S06]  /*01c0*/  IMAD.WIDE R6, R0, 0x4, R6 ;  /* 0x0000000400067825 */ /* 0x001fcc00078e0206 */
[----:B------:R0:W5:Y:S01]  /*01d0*/  LDG.E R7, desc[UR4][R6.64] ;  /* 0x0000000406077981 */ /* 0x000162000c1e1900 */
[----:B------:R-:W-:Y:S01]  /*01e0*/  BSSY.RECONVERGENT B0, `(.L_x_0) ;  /* 0x0000062000007945 */ /* 0x000fe20003800200 */
[----:B------:R-:W-:Y:S02]  /*01f0*/  HFMA2 R23, -RZ, RZ, 1.875, 0 ;  /* 0x3f800000ff177431 */ /* 0x000fe400000001ff */
[-C--:B---3--:R-:W-:Y:S01]  /*0200*/  FMUL R2, R2, -R21.reuse ;  /* 0x8000001502027220 */ /* 0x088fe20000400000 */
[----:B----4-:R-:W-:-:S03]  /*0210*/  FMUL R11, R12, -R21 ;  /* 0x800000150c0b7220 */ /* 0x010fc60000400000 */
[-C--:B------:R-:W-:Y:S01]  /*0220*/  FFMA.SAT R10, R2, R16.reuse, 0.5 ;  /* 0x3f000000020a7423 */ /* 0x080fe20000002010 */
[----:B------:R-:W-:-:S03]  /*0230*/  FFMA.SAT R12, R11, R16, 0.5 ;  /* 0x3f0000000b0c7423 */ /* 0x000fc60000002010 */
[-C--:B------:R-:W-:Y:S01]  /*0240*/  FFMA.RM R10, R10, R17.reuse, 12582913 ;  /* 0x4b4000010a0a7423 */ /* 0x080fe20000004011 */
[----:B-1----:R-:W-:-:S03]  /*0250*/  FFMA.RM R8, R12, R17, 12582913 ;  /* 0x4b4000010c087423 */ /* 0x002fc60000004011 */
[----:B------:R-:W-:Y:S01]  /*0260*/  FADD R9, R10, -12583039 ;  /* 0xcb40007f0a097421 */ /* 0x000fe20000000000 */
[----:B------:R-:W1:Y:S01]  /*0270*/  LDC.64 R12, c[0x0][0x3a8] ;  /* 0x0000ea00ff0c7b82 */ /* 0x000e620000000a00 */
[----:B------:R-:W-:Y:S02]  /*0280*/  FADD R4, R8, -12583039 ;  /* 0xcb40007f08047421 */ /* 0x000fe40000000000 */
[C---:B------:R-:W-:Y:S02]  /*0290*/  FFMA R9, R2.reuse, 1.4426950216293334961, -R9 ;  /* 0x3fb8aa3b02097823 */ /* 0x040fe40000000809 */
[C---:B------:R-:W-:Y:S02]  /*02a0*/  FFMA R4, R11.reuse, 1.4426950216293334961, -R4 ;  /* 0x3fb8aa3b0b047823 */ /* 0x040fe40000000804 */
[----:B------:R-:W-:Y:S02]  /*02b0*/  FFMA R9, R2, 1.925963033500011079e-08, R9 ;  /* 0x32a5706002097823 */ /* 0x000fe40000000009 */
[----:B0-----:R-:W-:-:S02]  /*02c0*/  FFMA R6, R11, 1.925963033500011079e-08, R4 ;  /* 0x32a570600b067823 */ /* 0x001fc40000000004 */
[----:B------:R-:W0:Y:S02]  /*02d0*/  LDC.64 R4, c[0x0][0x3a0] ;  /* 0x0000e800ff047b82 */ /* 0x000e240000000a00 */
[----:B------:R-:W3:Y:S08]  /*02e0*/  MUFU.EX2 R9, R9 ;  /* 0x0000000900097308 */ /* 0x000ef00000000800 */
[----:B------:R-:W4:Y:S01]  /*02f0*/  MUFU.EX2 R11, R6 ;  /* 0x00000006000b7308 */ /* 0x000f220000000800 */
[----:B------:R-:W-:-:S02]  /*0300*/  FSETP.NEU.AND P0, PT, R21, 1, PT ;  /* 0x3f8000001500780b */ /* 0x000fc40003f0d000 */
[----:B------:R-:W-:Y:S01]  /*0310*/  SHF.L.U32 R20, R10, 0x17, RZ ;  /* 0x000000170a147819 */ /* 0x000fe200000006ff */
[----:B-1----:R-:W-:Y:S01]  /*0320*/  IMAD.WIDE R12, R0, 0x4, R12 ;  /* 0x00000004000c7825 */ /* 0x002fe200078e020c */
[----:B------:R-:W-:-:S03]  /*0330*/  SHF.L.U32 R16, R8, 0x17, RZ ;  /* 0x0000001708107819 */ /* 0x000fc600000006ff */
[----:B--2---:R-:W-:Y:S01]  /*0340*/  FADD R17, -R19, 1 ;  /* 0x3f80000013117421 */ /* 0x004fe20000000100 */
[----:B---3--:R-:W-:-:S04]  /*0350*/  FMUL R20, R20, R9 ;  /* 0x0000000914147220 */ /* 0x008fc80000400000 */
[----:B------:R-:W-:Y:S01]  /*0360*/  FMUL R19, R19, R20 ;  /* 0x0000001413137220 */ /* 0x000fe20000400000 */
[----:B----4-:R-:W-:Y:S01]  /*0370*/  FMUL R16, R16, R11 ;  /* 0x0000000b10107220 */ /* 0x010fe20000400000 */
[----:B------:R-:W-:-:S04]  /*0380*/  IMAD.WIDE R10, R3, 0x4, R12 ;  /* 0x00000004030a7825 */ /* 0x000fc800078e020c */
[----:B------:R-:W-:Y:S01]  /*0390*/  FMUL R2, R16, R17 ;  /* 0x0000001110027220 */ /* 0x000fe20000400000 */
[----:B0-----:R-:W-:-:S04]  /*03a0*/  IMAD.WIDE R4, R0, 0x4, R4 ;  /* 0x0000000400047825 */ /* 0x001fc800078e0204 */
[----:B------:R-:W-:Y:S01]  /*03b0*/  FMUL R17, R18, R21 ;  /* 0x0000001512117220 */ /* 0x000fe20000400000 */
[----:B------:R-:W-:Y:S01]  /*03c0*/  FADD R25, R19, R2 ;  /* 0x0000000213197221 */ /* 0x000fe20000000000 */
[----:B------:R-:W-:Y:S01]  /*03d0*/  IMAD.WIDE R8, R3, 0x4, R10 ;  /* 0x0000000403087825 */ /* 0x000fe200078e020a */
[----:B------:R-:W-:Y:S06]  /*03e0*/  @!P0 BRA `(.L_x_1) ;  /* 0x0000000400048947 */ /* 0x000fec0003800000 */
[----:B------:R-:W-:-:S13]  /*03f0*/  FSETP.NAN.AND P0, PT, |R21|, |R21|, PT ;  /* 0x400000151500720b */ /* 0x000fda0003f08200 */
[----:B------:R-:W-:Y:S01]  /*0400*/  @P0 FADD R23, R21, 2 ;  /* 0x4000000015170421 */ /* 0x000fe20000000000 */
[----:B------:R-:W-:Y:S06]  /*0410*/  @P0 BRA `(.L_x_1) ;  /* 0x0000000000f80947 */ /* 0x000fec0003800000 */
[C---:B------:R-:W-:Y:S01]  /*0420*/  FMUL R6, |R21|.reuse, 16777216 ;  /* 0x4b80000015067820 */ /* 0x040fe20000400200 */
[----:B------:R-:W-:Y:S02]  /*0430*/  FSETP.GEU.AND P0, PT, |R21|, 1.175494350822287508e-38, PT ;  /* 0x008000001500780b */ /* 0x000fe40003f0e200 */
[----:B------:R-:W-:Y:S02]  /*0440*/  MOV R31, 0x3a2c32e4 ;  /* 0x3a2c32e4001f7802 */ /* 0x000fe40000000f00 */
[----:B------:R-:W-:-:S04]  /*0450*/  FSEL R6, R6, |R21|, !P0 ;  /* 0x4000001506067208 */ /* 0x000fc80004000000 */
[----:B------:R-:W-:-:S04]  /*0460*/  IADD3 R22, PT, PT, R6, -0x3f3504f3, RZ ;  /* 0xc0cafb0d06167810 */ /* 0x000fc80007ffe0ff */
[----:B------:R-:W-:Y:S02]  /*0470*/  LOP3.LUT R27, R22, 0xff800000, RZ, 0xc0, !PT ;  /* 0xff800000161b7812 */ /* 0x000fe400078ec0ff */
[----:B------:R-:W-:Y:S02]  /*0480*/  FSEL R22, RZ, -24, P0 ;  /* 0xc1c00000ff167808 */ /* 0x000fe40000000000 */
[-C--:B------:R-:W-:Y:S02]  /*0490*/  IADD3 R6, PT, PT, R6, -R27.reuse, RZ ;  /* 0x8000001b06067210 */ /* 0x080fe40007ffe0ff */
[----:B------:R-:W-:Y:S02]  /*04a0*/  I2FP.F32.S32 R27, R27 ;  /* 0x0000001b001b7245 */ /* 0x000fe40000201400 */
[----:B------:R-:W-:Y:S01]  /*04b0*/  FSETP.NEU.AND P0, PT, |R21|, +INF , PT ;  /* 0x7f8000001500780b */ /* 0x000fe20003f0d200 */
[C---:B------:R-:W-:Y:S01]  /*04c0*/  FADD R23, R6.reuse, 1 ;  /* 0x3f80000006177421 */ /* 0x040fe20000000000 */
[----:B------:R-:W-:Y:S01]  /*04d0*/  FADD R29, R6, -1 ;  /* 0xbf800000061d7421 */ /* 0x000fe20000000000 */
[----:B------:R-:W-:Y:S01]  /*04e0*/  FFMA R27, R27, 1.1920928955078125e-07, R22 ;  /* 0x340000001b1b7823 */ /* 0x000fe20000000016 */
[----:B------:R-:W-:-:S02]  /*04f0*/  FSETP.NEU.AND P0, PT, R21, RZ, P0 ;  /* 0x000000ff1500720b */ /* 0x000fc4000070d000 */
[----:B------:R-:W-:Y:S01]  /*0500*/  FADD R6, R29, R29 ;  /* 0x0000001d1d067221 */ /* 0x000fe20000000000 */
[----:B------:R-:W0:Y:S03]  /*0510*/  MUFU.RCP R23, R23 ;  /* 0x0000001700177308 */ /* 0x000e260000001000 */
[----:B0-----:R-:W-:-:S04]  /*0520*/  FMUL R6, R23, R6 ;  /* 0x0000000617067220 */ /* 0x001fc80000400000 */
[----:B------:R-:W-:Y:S01]  /*0530*/  FADD R26, R29, -R6 ;  /* 0x800000061d1a7221 */ /* 0x000fe20000000000 */
[CC--:B------:R-:W-:Y:S01]  /*0540*/  FMUL R24, R6.reuse, R6.reuse ;  /* 0x0000000606187220 */ /* 0x0c0fe20000400000 */
[----:B------:R-:W-:Y:S02]  /*0550*/  FFMA R22, R6, 1.4426950216293334961, R27 ;  /* 0x3fb8aa3b06167823 */ /* 0x000fe4000000001b */
[----:B------:R-:W-:Y:S01]  /*0560*/  FADD R26, R26, R26 ;  /* 0x0000001a1a1a7221 */ /* 0x000fe20000000000 */
[C---:B------:R-:W-:Y:S01]  /*0570*/  FFMA R31, R24.reuse, R31, 0.0032181653659790754318 ;  /* 0x3b52e7db181f7423 */ /* 0x040fe2000000001f */
[----:B------:R-:W-:Y:S02]  /*0580*/  FADD R27, R27, -R22 ;  /* 0x800000161b1b7221 */ /* 0x000fe40000000000 */
[----:B------:R-:W-:Y:S01]  /*0590*/  FFMA R26, R29, -R6, R26 ;  /* 0x800000061d1a7223 */ /* 0x000fe2000000001a */
[----:B------:R-:W-:Y:S01]  /*05a0*/  FFMA R31, R24, R31, 0.018033718690276145935 ;  /* 0x3c93bb73181f7423 */ /* 0x000fe2000000001f */
[----:B------:R-:W-:Y:S01]  /*05b0*/  FFMA R27, R6, 1.4426950216293334961, R27 ;  /* 0x3fb8aa3b061b7823 */ /* 0x000fe2000000001b */
[----:B------:R-:W-:-:S02]  /*05c0*/  HFMA2 R29, -RZ, RZ, 0.64013671875, -15.109375 ;  /* 0x391fcb8eff1d7431 */ /* 0x000fc400000001ff */
[----:B------:R-:W-:Y:S01]  /*05d0*/  FMUL R26, R23, R26 ;  /* 0x0000001a171a7220 */ /* 0x000fe20000400000 */
[----:B------:R-:W-:-:S03]  /*05e0*/  FFMA R31, R24, R31, 0.12022458761930465698 ;  /* 0x3df6384f181f7423 */ /* 0x000fc6000000001f */
[----:B------:R-:W-:Y:S01]  /*05f0*/  FFMA R27, R26, 1.4426950216293334961, R27 ;  /* 0x3fb8aa3b1a1b7823 */ /* 0x000fe2000000001b */
[----:B------:R-:W-:-:S03]  /*0600*/  FMUL R31, R24, R31 ;  /* 0x0000001f181f7220 */ /* 0x000fc60000400000 */
[----:B------:R-:W-:Y:S01]  /*0610*/  FFMA R27, R6, 1.9251366722983220825e-08, R27 ;  /* 0x32a55e34061b7823 */ /* 0x000fe2000000001b */
[----:B------:R-:W-:-:S04]  /*0620*/  FMUL R23, R31, 3 ;  /* 0x404000001f177820 */ /* 0x000fc80000400000 */
[----:B------:R-:W-:-:S04]  /*0630*/  FFMA R26, R26, R23, R27 ;  /* 0x000000171a1a7223 */ /* 0x000fc8000000001b */
[----:B------:R-:W-:-:S04]  /*0640*/  FFMA R31, R6, R31, R26 ;  /* 0x0000001f061f7223 */ /* 0x000fc8000000001a */
[----:B------:R-:W-:-:S04]  /*0650*/  FADD R23, R22, R31 ;  /* 0x0000001f16177221 */ /* 0x000fc80000000000 */
[----:B------:R-:W-:Y:S01]  /*0660*/  FMUL R6, R23, 2 ;  /* 0x4000000017067820 */ /* 0x000fe20000400000 */
[----:B------:R-:W-:-:S03]  /*0670*/  FADD R22, -R22, R23 ;  /* 0x0000001716167221 */ /* 0x000fc60000000100 */
[----:B------:R-:W0:Y:S01]  /*0680*/  FRND R27, R6 ;  /* 0x00000006001b7307 */ /* 0x000e220000201000 */
[----:B------:R-:W-:Y:S01]  /*0690*/  FADD R22, R31, -R22 ;  /* 0x800000161f167221 */ /* 0x000fe20000000000 */
[----:B------:R-:W-:Y:S01]  /*06a0*/  FFMA R23, R23, 2, -R6 ;  /* 0x4000000017177823 */ /* 0x000fe20000000806 */
[----:B------:R-:W-:-:S03]  /*06b0*/  FSETP.GT.AND P2, PT, |R6|, 152, PT ;  /* 0x431800000600780b */ /* 0x000fc60003f44200 */
[----:B------:R-:W-:Y:S02]  /*06c0*/  FFMA R23, R22, 2, R23 ;  /* 0x4000000016177823 */ /* 0x000fe40000000017 */
[----:B------:R1:W2:Y:S01]  /*06d0*/  F2I.NTZ R24, R6 ;  /* 0x0000000600187305 */ /* 0x0002a20000203100 */
[----:B0-----:R-:W-:Y:S01]  /*06e0*/  FADD R22, R6, -R27 ;  /* 0x8000001b06167221 */ /* 0x001fe20000000000 */
[----:B------:R-:W-:-:S03]  /*06f0*/  FSETP.GT.AND P1, PT, R27, RZ, PT ;  /* 0x000000ff1b00720b */ /* 0x000fc60003f24000 */
[----:B------:R-:W-:-:S04]  /*0700*/  FADD R22, R22, R23 ;  /* 0x0000001716167221 */ /* 0x000fc80000000000 */
[----:B------:R-:W-:-:S04]  /*0710*/  FFMA R23, R22, R29, 0.0013391353422775864601 ;  /* 0x3aaf85ed16177423 */ /* 0x000fc8000000001d */
[----:B------:R-:W-:-:S04]  /*0720*/  FFMA R23, R22, R23, 0.0096188392490148544312 ;  /* 0x3c1d985616177423 */ /* 0x000fc80000000017 */
[----:B------:R-:W-:-:S04]  /*0730*/  FFMA R23, R22, R23, 0.055503588169813156128 ;  /* 0x3d6357bb16177423 */ /* 0x000fc80000000017 */
[----:B------:R-:W-:Y:S01]  /*0740*/  FFMA R27, R22, R23, 0.24022644758224487305 ;  /* 0x3e75fdec161b7423 */ /* 0x000fe20000000017 */
[----:B------:R-:W-:Y:S02]  /*0750*/  SEL R23, RZ, 0x83000000, P1 ;  /* 0x83000000ff177807 */ /* 0x000fe40000800000 */
[----:B------:R-:W-:Y:S01]  /*0760*/  FSETP.GEU.AND P1, PT, R6, RZ, PT ;  /* 0x000000ff0600720b */ /* 0x000fe20003f2e000 */
[----:B------:R-:W-:Y:S01]  /*0770*/  FFMA R27, R22, R27, 0.69314718246459960938 ;  /* 0x3f317218161b7423 */ /* 0x000fe2000000001b */
[----:B------:R-:W-:Y:S01]  /*0780*/  IADD3 R26, PT, PT, R23, 0x7f000000, RZ ;  /* 0x7f000000171a7810 */ /* 0x000fe20007ffe0ff */
[----:B-1----:R-:W-:Y:S01]  /*0790*/  @!P0 FADD R6, R21, R21 ;  /* 0x0000001515068221 */ /* 0x002fe20000000000 */
[----:B--2---:R-:W-:Y:S01]  /*07a0*/  LEA R24, R24, -R23, 0x17 ;  /* 0x8000001718187211 */ /* 0x004fe200078eb8ff */
[----:B------:R-:W-:Y:S01]  /*07b0*/  FFMA R27, R22, R27, 1 ;  /* 0x3f800000161b7423 */ /* 0x000fe2000000001b */
[----:B------:R-:W-:-:S03]  /*07c0*/  FSEL R23, RZ, +INF , !P1 ;  /* 0x7f800000ff177808 */ /* 0x000fc60004800000 */
[----:B------:R-:W-:-:S04]  /*07d0*/  FMUL R27, R26, R27 ;  /* 0x0000001b1a1b7220 */ /* 0x000fc80000400000 */
[----:B------:R-:W-:Y:S01]  /*07e0*/  @!P2 FMUL R23, R24, R27 ;  /* 0x0000001b1817a220 */ /* 0x000fe20000400000 */
[----:B------:R-:W-:-:S07]  /*07f0*/  @!P0 LOP3.LUT R23, R6, 0x7fffffff, RZ, 0xc0, !PT ;  /* 0x7fffffff06178812 */ /* 0x000fce00078ec0ff */
.L_x_1:
[----:B------:R-:W-:Y:S05]  /*0800*/  BSYNC.RECONVERGENT B0 ;  /* 0x0000000000007941 */ /* 0x000fea0003800200 */
.L_x_0:
[----:B------:R-:W-:Y:S01]  /*0810*/  FADD R27, R20, -R16 ;  /* 0x80000010141b7221 */ /* 0x000fe20000000000 */
[----:B------:R-:W-:Y:S01]  /*0820*/  FMUL R21, R21, -R2 ;  /* 0x8000000215157220 */ /* 0x000fe20000400000 */
[C---:B-----5:R-:W-:Y:S01]  /*0830*/  FFMA R29, R18.reuse, R25, -R7 ;  /* 0x00000019121d7223 */ /* 0x060fe20000000807 */
[----:B------:R-:W-:Y:S01]  /*0840*/  FMUL R33, R19, -R17 ;  /* 0x8000001113217220 */ /* 0x000fe20000400000 */
[----:B------:R-:W-:Y:S01]  /*0850*/  FMUL R31, R18, R27 ;  /* 0x0000001b121f7220 */ /* 0x000fe20000400000 */
[----:B------:R-:W-:-:S04]  /*0860*/  IMAD.WIDE R6, R3, 0x4, R8 ;  /* 0x0000000403067825 */ /* 0x000fc800078e0208 */
[----:B------:R-:W-:Y:S01]  /*0870*/  FMUL R35, R18, R21 ;  /* 0x0000001512237220 */ /* 0x000fe20000400000 */
[----:B------:R0:W-:Y:S01]  /*0880*/  STG.E desc[UR4][R4.64], R29 ;  /* 0x0000001d04007986 */ /* 0x0001e2000c101904 */
[----:B------:R-:W1:Y:S03]  /*0890*/  LDC.64 R36, c[0x0][0x3b8] ;  /* 0x0000ee00ff247b82 */ /* 0x000e660000000a00 */
[----:B------:R2:W-:Y:S04]  /*08a0*/  STG.E desc[UR4][R12.64], R25 ;  /* 0x000000190c007986 */ /* 0x0005e8000c101904 */
[----:B------:R3:W-:Y:S04]  /*08b0*/  STG.E desc[UR4][R10.64], R31 ;  /* 0x0000001f0a007986 */ /* 0x0007e8000c101904 */
[----:B------:R4:W-:Y:S04]  /*08c0*/  STG.E desc[UR4][R8.64], R33 ;  /* 0x0000002108007986 */ /* 0x0009e8000c101904 */
[----:B------:R4:W-:Y:S04]  /*08d0*/  STG.E desc[UR4][R6.64], R35 ;  /* 0x0000002306007986 */ /* 0x0009e8000c101904 */
[----:B------:R-:W2:Y:S01]  /*08e0*/  LDG.E R22, desc[UR4][R4.64] ;  /* 0x0000000404167981 */ /* 0x000ea2000c1e1900 */
[----:B-1----:R-:W-:-:S04]  /*08f0*/  IMAD.WIDE R36, R0, 0x4, R36 ;  /* 0x0000000400247825 */ /* 0x002fc800078e0224 */
[----:B--2---:R-:W-:-:S05]  /*0900*/  FMUL R22, RZ, R22 ;  /* 0x00000016ff167220 */ /* 0x004fca0000400000 */
[----:B------:R1:W-:Y:S04]  /*0910*/  STG.E desc[UR4][R36.64], R22 ;  /* 0x0000001624007986 */ /* 0x0003e8000c101904 */
[----:B------:R-:W2:Y:S01]  /*0920*/  LDG.E R24, desc[UR4][R4.64] ;  /* 0x0000000404187981 */ /* 0x000ea2000c1e1900 */
[----:B0-----:R-:W-:-:S04]  /*0930*/  IMAD.WIDE R28, R3, 0x4, R36 ;  /* 0x00000004031c7825 */ /* 0x001fc800078e0224 */
[----:B--2---:R-:W-:-:S05]  /*0940*/  FMUL R25, R27, R24 ;  /* 0x000000181b197220 */ /* 0x004fca0000400000 */
[----:B------:R0:W-:Y:S04]  /*0950*/  STG.E desc[UR4][R28.64], R25 ;  /* 0x000000191c007986 */ /* 0x0001e8000c101904 */
[----:B------:R-:W4:Y:S01]  /*0960*/  LDG.E R24, desc[UR4][R4.64] ;  /* 0x0000000404187981 */ /* 0x000f22000c1e1900 */
[----:B---3--:R-:W-:-:S04]  /*0970*/  IMAD.WIDE R30, R3, 0x4, R28 ;  /* 0x00000004031e7825 */ /* 0x008fc800078e021c */
[----:B----4-:R-:W-:-:S05]  /*0980*/  FMUL R33, RZ, R24 ;  /* 0x00000018ff217220 */ /* 0x010fca0000400000 */
[----:B------:R2:W-:Y:S04]  /*0990*/  STG.E desc[UR4][R30.64], R33 ;  /* 0x000000211e007986 */ /* 0x0005e8000c101904 */
[----:B------:R-:W1:Y:S04]  /*09a0*/  LDG.E R14, desc[UR4][R14.64] ;  /* 0x000000040e0e7981 */ /* 0x000e68000c1e1900 */
[----:B------:R-:W3:Y:S01]  /*09b0*/  LDG.E R35, desc[UR4][R4.64] ;  /* 0x0000000404237981 */ /* 0x000ee2000c1e1900 */
[----:B------:R-:W-:-:S04]  /*09c0*/  IMAD.WIDE R26, R3, 0x4, R30 ;  /* 0x00000004031a7825 */ /* 0x000fc800078e021e */
[----:B-1----:R-:W-:-:S04]  /*09d0*/  FMUL R22, R19, -R14 ;  /* 0x8000000e13167220 */ /* 0x002fc80000400000 */
[----:B---3--:R-:W-:-:S05]  /*09e0*/  FMUL R35, R22, R35 ;  /* 0x0000002316237220 */ /* 0x008fca0000400000 */
[----:B------:R1:W-:Y:S04]  /*09f0*/  STG.E desc[UR4][R26.64], R35 ;  /* 0x000000231a007986 */ /* 0x0003e8000c101904 */
[----:B------:R-:W3:Y:S01]  /*0a00*/  LDG.E R22, desc[UR4][R4.64] ;  /* 0x0000000404167981 */ /* 0x000ee2000c1e1900 */
[----:B------:R-:W-:Y:S01]  /*0a10*/  FMUL R20, R20, -R17 ;  /* 0x8000001114147220 */ /* 0x000fe20000400000 */
[----:B0-----:R-:W-:-:S04]  /*0a20*/  IMAD.WIDE R24, R3, 0x4, R26 ;  /* 0x0000000403187825 */ /* 0x001fc800078e021a */
[----:B---3--:R-:W-:-:S05]  /*0a30*/  FMUL R32, R20, R22 ;  /* 0x0000001614207220 */ /* 0x008fca0000400000 */
[----:B------:R0:W-:Y:S04]  /*0a40*/  STG.E desc[UR4][R24.64], R32 ;  /* 0x0000002018007986 */ /* 0x0001e8000c101904 */
[----:B------:R-:W3:Y:S01]  /*0a50*/  LDG.E R20, desc[UR4][R4.64] ;  /* 0x0000000404147981 */ /* 0x000ee2000c1e1900 */
[----:B------:R-:W-:Y:S01]  /*0a60*/  FMUL R14, R18, R23 ;  /* 0x00000017120e7220 */ /* 0x000fe20000400000 */
[----:B------:R-:W-:-:S04]  /*0a70*/  IMAD.WIDE R22, R3, 0x4, R24 ;  /* 0x0000000403167825 */ /* 0x000fc800078e0218 */
[----:B------:R-:W-:-:S04]  /*0a80*/  FMUL R19, R19, R14 ;  /* 0x0000000e13137220 */ /* 0x000fc80000400000 */
[----:B---3--:R-:W-:-:S05]  /*0a90*/  FMUL R15, R19, R20 ;  /* 0x00000014130f7220 */ /* 0x008fca0000400000 */
[----:B------:R3:W-:Y:S04]  /*0aa0*/  STG.E desc[UR4][R22.64], R15 ;  /* 0x0000000f16007986 */ /* 0x0007e8000c101904 */
[----:B------:R-:W2:Y:S02]  /*0ab0*/  LDG.E R18, desc[UR4][R4.64] ;  /* 0x0000000404127981 */ /* 0x000ea4000c1e1900 */
[----:B--2---:R-:W-:Y:S01]  /*0ac0*/  FMUL R33, R21, R18 ;  /* 0x0000001215217220 */ /* 0x004fe20000400000 */
[----:B------:R-:W-:-:S05]  /*0ad0*/  IMAD.WIDE R20, R3, 0x4, R22 ;  /* 0x0000000403147825 */ /* 0x000fca00078e0216 */
[----:B------:R2:W-:Y:S04]  /*0ae0*/  STG.E desc[UR4][R20.64], R33 ;  /* 0x0000002114007986 */ /* 0x0005e8000c101904 */
[----:B------:R-:W1:Y:S01]  /*0af0*/  LDG.E R19, desc[UR4][R4.64] ;  /* 0x0000000404137981 */ /* 0x000e62000c1e1900 */
[----:B------:R-:W-:-:S04]  /*0b00*/  FMUL R16, R16, R17 ;  /* 0x0000001110107220 */ /* 0x000fc80000400000 */
[----:B-1----:R-:W-:Y:S01]  /*0b10*/  FMUL R35, R16, R19 ;  /* 0x0000001310237220 */ /* 0x002fe20000400000 */
[----:B------:R-:W-:-:S05]  /*0b20*/  IMAD.WIDE R18, R3, 0x4, R20 ;  /* 0x0000000403127825 */ /* 0x000fca00078e0214 */
[----:B------:R1:W-:Y:S04]  /*0b30*/  STG.E desc[UR4][R18.64], R35 ;  /* 0x0000002312007986 */ /* 0x0003e8000c101904 */
[----:B------:R-:W0:Y:S02]  /*0b40*/  LDG.E R16, desc[UR4][R4.64] ;  /* 0x0000000404107981 */ /* 0x000e24000c1e1900 */
[----:B0-----:R-:W-:Y:S01]  /*0b50*/  FMUL R32, RZ, R16 ;  /* 0x00000010ff207220 */ /* 0x001fe20000400000 */
[----:B------:R-:W-:-:S05]  /*0b60*/  IMAD.WIDE R16, R3, 0x4, R18 ;  /* 0x0000000403107825 */ /* 0x000fca00078e0212 */
[----:B------:R-:W-:Y:S04]  /*0b70*/  STG.E desc[UR4][R16.64], R32 ;  /* 0x0000002010007986 */ /* 0x000fe8000c101904 */
[----:B---3--:R-:W3:Y:S01]  /*0b80*/  LDG.E R15, desc[UR4][R4.64] ;  /* 0x00000004040f7981 */ /* 0x008ee2000c1e1900 */
[----:B------:R-:W-:-:S04]  /*0b90*/  FMUL R2, R2, R14 ;  /* 0x0000000e02027220 */ /* 0x000fc80000400000 */
[----:B---3--:R-:W-:Y:S01]  /*0ba0*/  FMUL R2, R2, R15 ;  /* 0x0000000f02027220 */ /* 0x008fe20000400000 */
[----:B------:R-:W-:-:S05]  /*0bb0*/  IMAD.WIDE R14, R3, 0x4, R16 ;  /* 0x00000004030e7825 */ /* 0x000fca00078e0210 */
[----:B------:R0:W-:Y:S04]  /*0bc0*/  STG.E desc[UR4][R14.64], R2 ;  /* 0x000000020e007986 */ /* 0x0001e8000c101904 */
[----:B--2---:R-:W0:Y:S04]  /*0bd0*/  LDG.E R33, desc[UR4][R12.64] ;  /* 0x000000040c217981 */ /* 0x004e28000c1e1900 */
[----:B-1----:R-:W2:Y:S01]  /*0be0*/  LDG.E R35, desc[UR4][R36.64] ;  /* 0x0000000424237981 */ /* 0x002ea2000c1e1900 */
[----:B0-----:R-:W-:Y:S02]  /*0bf0*/  FMUL R2, R33, R33 ;  /* 0x0000002121027220 */ /* 0x001fe40000400000 */
[----:B------:R-:W0:Y:S02]  /*0c00*/  LDC.64 R32, c[0x0][0x398] ;  /* 0x0000e600ff207b82 */ /* 0x000e240000000a00 */
[----:B--2---:R-:W-:-:S05]  /*0c10*/  FADD R35, R2, R35 ;  /* 0x0000002302237221 */ /* 0x004fca0000000000 */
[----:B------:R1:W-:Y:S01]  /*0c20*/  STG.E desc[UR4][R36.64], R35 ;  /* 0x0000002324007986 */ /* 0x0003e2000c101904 */
[----:B0-----:R-:W-:-:S05]  /*0c30*/  IMAD.WIDE R32, R0, 0x4, R32 ;  /* 0x0000000400207825 */ /* 0x001fca00078e0220 */
[----:B------:R-:W2:Y:S02]  /*0c40*/  LDG.E R34, desc[UR4][R32.64] ;  /* 0x0000000420227981 */ /* 0x000ea4000c1e1900 */
[----:B--2---:R-:W-:Y:S02]  /*0c50*/  FFMA R2, R2, R34, R35 ;  /* 0x0000002202027223 */ /* 0x004fe40000000023 */
[----:B-1----:R-:W0:Y:S02]  /*0c60*/  LDC.64 R34, c[0x0][0x3c0] ;  /* 0x0000f000ff227b82 */ /* 0x002e240000000a00 */
[----:B0-----:R-:W-:-:S05]  /*0c70*/  IMAD.WIDE R34, R0, 0x4, R34 ;  /* 0x0000000400227825 */ /* 0x001fca00078e0222 */
[----:B------:R0:W-:Y:S04]  /*0c80*/  STG.E desc[UR4][R34.64], R2 ;  /* 0x0000000222007986 */ /* 0x0001e8000c101904 */
[----:B------:R-:W2:Y:S04]  /*0c90*/  LDG.E R37, desc[UR4][R12.64] ;  /* 0x000000040c257981 */ /* 0x000ea8000c1e1900 */
[----:B------:R-:W2:Y:S04]  /*0ca0*/  LDG.E R36, desc[UR4][R28.64] ;  /* 0x000000041c247981 */ /* 0x000ea8000c1e1900 */
[----:B0-----:R-:W2:Y:S02]  /*0cb0*/  LDG.E R2, desc[UR4][R10.64] ;  /* 0x000000040a027981 */ /* 0x001ea4000c1e1900 */
[----:B--2---:R-:W-:Y:S01]  /*0cc0*/  FFMA R2, R2, R37, R36 ;  /* 0x0000002502027223 */ /* 0x004fe20000000024 */
[----:B------:R-:W-:-:S04]  /*0cd0*/  IMAD.WIDE R36, R3, 0x4, R34 ;  /* 0x0000000403247825 */ /* 0x000fc800078e0222 */
[----:B------:R0:W-:Y:S04]  /*0ce0*/  STG.E desc[UR4][R28.64], R2 ;  /* 0x000000021c007986 */ /* 0x0001e8000c101904 */
[----:B------:R-:W-:Y:S04]  /*0cf0*/  STG.E desc[UR4][R36.64], R2 ;  /* 0x0000000224007986 */ /* 0x000fe8000c101904 */
[----:B------:R-:W2:Y:S04]  /*0d00*/  LDG.E R34, desc[UR4][R10.64] ;  /* 0x000000040a227981 */ /* 0x000ea8000c1e1900 */
[----:B------:R-:W3:Y:S01]  /*0d10*/  LDG.E R35, desc[UR4][R30.64] ;  /* 0x000000041e237981 */ /* 0x000ee2000c1e1900 */
[----:B--2---:R-:W-:-:S04]  /*0d20*/  FMUL R34, R34, R34 ;  /* 0x0000002222227220 */ /* 0x004fc80000400000 */
[----:B---3--:R-:W-:-:S05]  /*0d30*/  FADD R35, R34, R35 ;  /* 0x0000002322237221 */ /* 0x008fca0000000000 */
[----:B------:R1:W-:Y:S04]  /*0d40*/  STG.E desc[UR4][R30.64], R35 ;  /* 0x000000231e007986 */ /* 0x0003e8000c101904 */
[----:B0-----:R-:W1:Y:S02]  /*0d50*/  LDG.E R28, desc[UR4][R32.64] ;  /* 0x00000004201c7981 */ /* 0x001e64000c1e1900 */
[----:B-1----:R-:W-:Y:S01]  /*0d60*/  FFMA R31, R34, R28, R35 ;  /* 0x0000001c221f7223 */ /* 0x002fe20000000023 */
[----:B------:R-:W-:-:S05]  /*0d70*/  IMAD.WIDE R34, R3, 0x4, R36 ;  /* 0x0000000403227825 */ /* 0x000fca00078e0224 */
[----:B------:R0:W-:Y:S04]  /*0d80*/  STG.E desc[UR4][R34.64], R31 ;  /* 0x0000001f22007986 */ /* 0x0001e8000c101904 */
[----:B------:R-:W2:Y:S04]  /*0d90*/  LDG.E R28, desc[UR4][R8.64] ;  /* 0x00000004081c7981 */ /* 0x000ea8000c1e1900 */
[----:B------:R-:W2:Y:S04]  /*0da0*/  LDG.E R29, desc[UR4][R12.64] ;  /* 0x000000040c1d7981 */ /* 0x000ea8000c1e1900 */
[----:B------:R-:W2:Y:S02]  /*0db0*/  LDG.E R37, desc[UR4][R26.64] ;  /* 0x000000041a257981 */ /* 0x000ea4000c1e1900 */
[----:B--2---:R-:W-:Y:S01]  /*0dc0*/  FFMA R37, R28, R29, R37 ;  /* 0x0000001d1c257223 */ /* 0x004fe20000000025 */
[----:B------:R-:W-:-:S04]  /*0dd0*/  IMAD.WIDE R28, R3, 0x4, R34 ;  /* 0x00000004031c7825 */ /* 0x000fc800078e0222 */
[----:B------:R-:W-:Y:S04]  /*0de0*/  STG.E desc[UR4][R26.64], R37 ;  /* 0x000000251a007986 */ /* 0x000fe8000c101904 */
[----:B------:R1:W-:Y:S04]  /*0df0*/  STG.E desc[UR4][R28.64], R37 ;  /* 0x000000251c007986 */ /* 0x0003e8000c101904 */
[----:B------:R-:W0:Y:S04]  /*0e00*/  LDG.E R2, desc[UR4][R8.64] ;  /* 0x0000000408027981 */ /* 0x000e28000c1e1900 */
[----:B------:R-:W0:Y:S04]  /*0e10*/  LDG.E R30, desc[UR4][R10.64] ;  /* 0x000000040a1e7981 */ /* 0x000e28000c1e1900 */
[----:B------:R-:W0:Y:S02]  /*0e20*/  LDG.E R36, desc[UR4][R24.64] ;  /* 0x0000000418247981 */ /* 0x000e24000c1e1900 */
[----:B0-----:R-:W-:Y:S01]  /*0e30*/  FFMA R35, R2, R30, R36 ;  /* 0x0000001e02237223 */ /* 0x001fe20000000024 */
[----:B------:R-:W-:-:S04]  /*0e40*/  IMAD.WIDE R30, R3, 0x4, R28 ;  /* 0x00000004031e7825 */ /* 0x000fc800078e021c */
[----:B------:R0:W-:Y:S04]  /*0e50*/  STG.E desc[UR4][R24.64], R35 ;  /* 0x0000002318007986 */ /* 0x0001e8000c101904 */
[----:B------:R2:W-:Y:S04]  /*0e60*/  STG.E desc[UR4][R30.64], R35 ;  /* 0x000000231e007986 */ /* 0x0005e8000c101904 */
[----:B------:R-:W3:Y:S04]  /*0e70*/  LDG.E R2, desc[UR4][R8.64] ;  /* 0x0000000408027981 */ /* 0x000ee8000c1e1900 */
[----:B------:R-:W1:Y:S01]  /*0e80*/  LDG.E R34, desc[UR4][R22.64] ;  /* 0x0000000416227981 */ /* 0x000e62000c1e1900 */
[----:B---3--:R-:W-:-:S04]  /*0e90*/  FMUL R2, R2, R2 ;  /* 0x0000000202027220 */ /* 0x008fc80000400000 */
[----:B-1----:R-:W-:-:S05]  /*0ea0*/  FADD R29, R2, R34 ;  /* 0x00000022021d7221 */ /* 0x002fca0000000000 */
[----:B------:R1:W-:Y:S04]  /*0eb0*/  STG.E desc[UR4][R22.64], R29 ;  /* 0x0000001d16007986 */ /* 0x0003e8000c101904 */
[----:B------:R-:W3:Y:S01]  /*0ec0*/  LDG.E R28, desc[UR4][R32.64] ;  /* 0x00000004201c7981 */ /* 0x000ee2000c1e1900 */
[----:B------:R-:W-:-:S04]  /*0ed0*/  IMAD.WIDE R26, R3, 0x4, R30 ;  /* 0x00000004031a7825 */ /* 0x000fc800078e021e */
[----:B---3--:R-:W-:-:S05]  /*0ee0*/  FFMA R37, R2, R28, R29 ;  /* 0x0000001c02257223 */ /* 0x008fca000000001d */
[----:B------:R3:W-:Y:S04]  /*0ef0*/  STG.E desc[UR4][R26.64], R37 ;  /* 0x000000251a007986 */ /* 0x0007e8000c101904 */
[----:B------:R-:W4:Y:S04]  /*0f00*/  LDG.E R2, desc[UR4][R6.64] ;  /* 0x0000000406027981 */ /* 0x000f28000c1e1900 */
[----:B0-----:R-:W4:Y:S04]  /*0f10*/  LDG.E R25, desc[UR4][R12.64] ;  /* 0x000000040c197981 */ /* 0x001f28000c1e1900 */
[----:B--2---:R-:W4:Y:S02]  /*0f20*/  LDG.E R31, desc[UR4][R20.64] ;  /* 0x00000004141f7981 */ /* 0x004f24000c1e1900 */
[----:B----4-:R-:W-:Y:S01]  /*0f30*/  FFMA R31, R2, R25, R31 ;  /* 0x00000019021f7223 */ /* 0x010fe2000000001f */
[----:B------:R-:W-:-:S04]  /*0f40*/  IMAD.WIDE R24, R3, 0x4, R26 ;  /* 0x0000000403187825 */ /* 0x000fc800078e021a */
[----:B------:R0:W-:Y:S04]  /*0f50*/  STG.E desc[UR4][R20.64], R31 ;  /* 0x0000001f14007986 */ /* 0x0001e8000c101904 */
[----:B------:R2:W-:Y:S04]  /*0f60*/  STG.E desc[UR4][R24.64], R31 ;  /* 0x0000001f18007986 */ /* 0x0005e8000c101904 */
[----:B------:R-:W4:Y:S04]  /*0f70*/  LDG.E R2, desc[UR4][R6.64] ;  /* 0x0000000406027981 */ /* 0x000f28000c1e1900 */
[----:B-1----:R-:W4:Y:S04]  /*0f80*/  LDG.E R23, desc[UR4][R10.64] ;  /* 0x000000040a177981 */ /* 0x002f28000c1e1900 */
[----:B------:R-:W4:Y:S02]  /*0f90*/  LDG.E R29, desc[UR4][R18.64] ;  /* 0x00000004121d7981 */ /* 0x000f24000c1e1900 */
[----:B----4-:R-:W-:Y:S01]  /*0fa0*/  FFMA R29, R2, R23, R29 ;  /* 0x00000017021d7223 */ /* 0x010fe2000000001d */
[----:B------:R-:W-:-:S04]  /*0fb0*/  IMAD.WIDE R22, R3, 0x4, R24 ;  /* 0x0000000403167825 */ /* 0x000fc800078e0218 */
[----:B------:R1:W-:Y:S04]  /*0fc0*/  STG.E desc[UR4][R18.64], R29 ;  /* 0x0000001d12007986 */ /* 0x0003e8000c101904 */
[----:B------:R-:W-:Y:S04]  /*0fd0*/  STG.E desc[UR4][R22.64], R29 ;  /* 0x0000001d16007986 */ /* 0x000fe8000c101904 */
[----:B------:R-:W4:Y:S04]  /*0fe0*/  LDG.E R2, desc[UR4][R6.64] ;  /* 0x0000000406027981 */ /* 0x000f28000c1e1900 */
[----:B---3--:R-:W4:Y:S04]  /*0ff0*/  LDG.E R27, desc[UR4][R8.64] ;  /* 0x00000004081b7981 */ /* 0x008f28000c1e1900 */
[----:B0-----:R-:W4:Y:S02]  /*1000*/  LDG.E R21, desc[UR4][R16.64] ;  /* 0x0000000410157981 */ /* 0x001f24000c1e1900 */
[----:B----4-:R-:W-:Y:S01]  /*1010*/  FFMA R27, R2, R27, R21 ;  /* 0x0000001b021b7223 */ /* 0x010fe20000000015 */
[----:B------:R-:W-:-:S04]  /*1020*/  IMAD.WIDE R20, R3, 0x4, R22 ;  /* 0x0000000403147825 */ /* 0x000fc800078e0216 */
[----:B------:R0:W-:Y:S04]  /*1030*/  STG.E desc[UR4][R16.64], R27 ;  /* 0x0000001b10007986 */ /* 0x0001e8000c101904 */
[----:B------:R3:W-:Y:S04]  /*1040*/  STG.E desc[UR4][R20.64], R27 ;  /* 0x0000001b14007986 */ /* 0x0007e8000c101904 */
[----:B------:R-:W4:Y:S04]  /*1050*/  LDG.E R2, desc[UR4][R6.64] ;  /* 0x0000000406027981 */ /* 0x000f28000c1e1900 */
[----:B--2---:R-:W2:Y:S01]  /*1060*/  LDG.E R25, desc[UR4][R14.64] ;  /* 0x000000040e197981 */ /* 0x004ea2000c1e1900 */
[----:B-1----:R-:W-:Y:S01]  /*1070*/  IMAD.WIDE R18, R3, 0x4, R20 ;  /* 0x0000000403127825 */ /* 0x002fe200078e0214 */
[----:B0-----:R-:W0:Y:S03]  /*1080*/  LDC.64 R16, c[0x0][0x3b0] ;  /* 0x0000ec00ff107b82 */ /* 0x001e260000000a00 */
[----:B----4-:R-:W-:-:S04]  /*1090*/  FMUL R2, R2, R2 ;  /* 0x0000000202027220 */ /* 0x010fc80000400000 */
[----:B--2---:R-:W-:-:S05]  /*10a0*/  FADD R25, R2, R25 ;  /* 0x0000001902197221 */ /* 0x004fca0000000000 */
[----:B------:R1:W-:Y:S04]  /*10b0*/  STG.E desc[UR4][R14.64], R25 ;  /* 0x000000190e007986 */ /* 0x0003e8000c101904 */
[----:B------:R-:W2:Y:S02]  /*10c0*/  LDG.E R32, desc[UR4][R32.64] ;  /* 0x0000000420207981 */ /* 0x000ea4000c1e1900 */
[----:B--2---:R-:W-:-:S05]  /*10d0*/  FFMA R23, R2, R32, R25 ;  /* 0x0000002002177223 */ /* 0x004fca0000000019 */
[----:B------:R2:W-:Y:S04]  /*10e0*/  STG.E desc[UR4][R18.64], R23 ;  /* 0x0000001712007986 */ /* 0x0005e8000c101904 */
[----:B------:R-:W4:Y:S04]  /*10f0*/  LDG.E R12, desc[UR4][R12.64] ;  /* 0x000000040c0c7981 */ /* 0x000f28000c1e1900 */
[----:B---3--:R-:W4:Y:S01]  /*1100*/  LDG.E R21, desc[UR4][R4.64] ;  /* 0x0000000404157981 */ /* 0x008f22000c1e1900 */
[----:B0-----:R-:W-:-:S04]  /*1110*/  IMAD.WIDE R16, R0, 0x4, R16 ;  /* 0x0000000400107825 */ /* 0x001fc800078e0210 */
[----:B----4-:R-:W-:-:S05]  /*1120*/  FMUL R21, R12, R21 ;  /* 0x000000150c157220 */ /* 0x010fca0000400000 */
[----:B------:R-:W-:Y:S04]  /*1130*/  STG.E desc[UR4][R16.64], R21 ;  /* 0x0000001510007986 */ /* 0x000fe8000c101904 */
[----:B------:R-:W3:Y:S04]  /*1140*/  LDG.E R10, desc[UR4][R10.64] ;  /* 0x000000040a0a7981 */ /* 0x000ee8000c1e1900 */
[----:B-1----:R-:W3:Y:S01]  /*1150*/  LDG.E R25, desc[UR4][R4.64] ;  /* 0x0000000404197981 */ /* 0x002ee2000c1e1900 */
[----:B------:R-:W-:-:S04]  /*1160*/  IMAD.WIDE R14, R3, 0x4, R16 ;  /* 0x00000004030e7825 */ /* 0x000fc800078e0210 */
[----:B---3--:R-:W-:-:S05]  /*1170*/  FMUL R25, R10, R25 ;  /* 0x000000190a197220 */ /* 0x008fca0000400000 */
[----:B------:R-:W-:Y:S04]  /*1180*/  STG.E desc[UR4][R14.64], R25 ;  /* 0x000000190e007986 */ /* 0x000fe8000c101904 */
[----:B------:R-:W3:Y:S04]  /*1190*/  LDG.E R8, desc[UR4][R8.64] ;  /* 0x0000000408087981 */ /* 0x000ee8000c1e1900 */
[----:B--2---:R-:W3:Y:S01]  /*11a0*/  LDG.E R19, desc[UR4][R4.64] ;  /* 0x0000000404137981 */ /* 0x004ee2000c1e1900 */
[----:B------:R-:W-:-:S04]  /*11b0*/  IMAD.WIDE R12, R3, 0x4, R14 ;  /* 0x00000004030c7825 */ /* 0x000fc800078e020e */
[----:B---3--:R-:W-:-:S05]  /*11c0*/  FMUL R19, R8, R19 ;  /* 0x0000001308137220 */ /* 0x008fca0000400000 */
[----:B------:R-:W-:Y:S04]  /*11d0*/  STG.E desc[UR4][R12.64], R19 ;  /* 0x000000130c007986 */ /* 0x000fe8000c101904 */
[----:B------:R-:W2:Y:S04]  /*11e0*/  LDG.E R6, desc[UR4][R6.64] ;  /* 0x0000000406067981 */ /* 0x000ea8000c1e1900 */
[----:B------:R-:W2:Y:S01]  /*11f0*/  LDG.E R11, desc[UR4][R4.64] ;  /* 0x00000004040b7981 */ /* 0x000ea2000c1e1900 */
[----:B------:R-:W-:-:S04]  /*1200*/  IMAD.WIDE R2, R3, 0x4, R12 ;  /* 0x0000000403027825 */ /* 0x000fc800078e020c */
[----:B--2---:R-:W-:-:S05]  /*1210*/  FMUL R11, R6, R11 ;  /* 0x0000000b060b7220 */ /* 0x004fca0000400000 */
[----:B------:R-:W-:Y:S01]  /*1220*/  STG.E desc[UR4][R2.64], R11 ;  /* 0x0000000b02007986 */ /* 0x000fe2000c101904 */
[----:B------:R-:W-:Y:S05]  /*1230*/  EXIT ;  /* 0x000000000000794d */ /* 0x000fea0003800000 */
.L_x_2:
[----:B------:R-:W-:-:S00]  /*1240*/  BRA `(.L_x_2) ;  /* 0xfffffffc00fc7947 */ /* 0x000fc0000383ffff */
[----:B------:R-:W-:-:S00]  /*1250*/  NOP ;  /* 0x0000000000007918 */ /* 0x000fc00000000000 */
        /* <DEDUP_REMOVED lines=10> */
.L_x_3:


//--------------------- .nv.shared.reserved.0     --------------------------
	.section	.nv.shared.reserved.0,"aw",@nobits
	.weak		__nv_reservedSMEM_offset_0_alias
	.size		__nv_reservedSMEM_offset_0_alias, 0, 64
	.other		__nv_reservedSMEM_offset_0_alias,@"STO_CUDA_RESERVED_SHARED STV_DEFAULT"
__nv_reservedSMEM_offset_0_alias:
	.zero		0
	.zero		64


//--------------------- .nv.constant0.k_res_jac_grad_hes_hesl_4_1_21_f_f7def86f0a03 --------------------------
	.section	.nv.constant0.k_res_jac_grad_hes_hesl_4_1_21_f_f7def86f0a03,"a",@progbits
	.sectionflags	@""
	.align	4
.nv.constant0.k_res_jac_grad_hes_hesl_4_1_21_f_f7def86f0a03:
	.zero		976


//--------------------- SYMBOLS --------------------------

	.type		.nv.reservedSmem.offset0,@object
	.size		.nv.reservedSmem.offset0,0x4
